	.headerflags	@"EF_CUDA_TEXMODE_UNIFIED EF_CUDA_64BIT_ADDRESS EF_CUDA_ACCELERATORS EF_CUDA_SM90 EF_CUDA_VIRTUAL_SM(EF_CUDA_SM90)"
	.elftype	@"ET_EXEC"


//--------------------- .nv.info                  --------------------------
	.section	.nv.info,"",@"SHT_CUDA_INFO"
	.align	4


	//----- nvinfo : EIATTR_REGCOUNT
	.align		4
        /*0000*/ 	.byte	0x04, 0x2f
        /*0002*/ 	.short	(.L_1 - .L_0)
	.align		4
.L_0:
        /*0004*/ 	.word	index@(triton_poi_fused_convolution_max_pool2d_with_indices_relu_15)
        /*0008*/ 	.word	0x0000001d


	//----- nvinfo : EIATTR_MIN_STACK_SIZE
	.align		4
.L_1:
        /*000c*/ 	.byte	0x04, 0x12
        /*000e*/ 	.short	(.L_3 - .L_2)
	.align		4
.L_2:
        /*0010*/ 	.word	index@(triton_poi_fused_convolution_max_pool2d_with_indices_relu_15)
        /*0014*/ 	.word	0x00000000


	//----- nvinfo : EIATTR_FRAME_SIZE
	.align		4
.L_3:
        /*0018*/ 	.byte	0x04, 0x11
        /*001a*/ 	.short	(.L_5 - .L_4)
	.align		4
.L_4:
        /*001c*/ 	.word	index@(triton_poi_fused_convolution_max_pool2d_with_indices_relu_15)
        /*0020*/ 	.word	0x00000000


	//----- nvinfo : EIATTR_MIN_STACK_SIZE
	.align		4
.L_5:
        /*0024*/ 	.byte	0x04, 0x12
        /*0026*/ 	.short	(.L_7 - .L_6)
	.align		4
.L_6:
        /*0028*/ 	.word	index@(triton_poi_fused_convolution_max_pool2d_with_indices_relu_15)
        /*002c*/ 	.word	0x00000000
.L_7:


//--------------------- .nv.info.triton_poi_fused_convolution_max_pool2d_with_indices_relu_15 --------------------------
	.section	.nv.info.triton_poi_fused_convolution_max_pool2d_with_indices_relu_15,"",@"SHT_CUDA_INFO"
	.sectionflags	@""
	.align	4


	//----- nvinfo : EIATTR_CUDA_API_VERSION
	.align		4
        /*0000*/ 	.byte	0x04, 0x37
        /*0002*/ 	.short	(.L_9 - .L_8)
.L_8:
        /*0004*/ 	.word	0x0000007c


	//----- nvinfo : EIATTR_KPARAM_INFO
	.align		4
.L_9:
        /*0008*/ 	.byte	0x04, 0x17
        /*000a*/ 	.short	(.L_11 - .L_10)
.L_10:
        /*000c*/ 	.word	0x00000000
        /*0010*/ 	.short	0x0004
        /*0012*/ 	.short	0x001c
        /*0014*/ 	.byte	0x00, 0xf0, 0x11, 0x00


	//----- nvinfo : EIATTR_KPARAM_INFO
	.align		4
.L_11:
        /*0018*/ 	.byte	0x04, 0x17
        /*001a*/ 	.short	(.L_13 - .L_12)
.L_12:
        /*001c*/ 	.word	0x00000000
        /*0020*/ 	.short	0x0003
        /*0022*/ 	.short	0x0018
        /*0024*/ 	.byte	0x00, 0xf0, 0x11, 0x00


	//----- nvinfo : EIATTR_KPARAM_INFO
	.align		4
.L_13:
        /*0028*/ 	.byte	0x04, 0x17
        /*002a*/ 	.short	(.L_15 - .L_14)
.L_14:
        /*002c*/ 	.word	0x00000000
        /*0030*/ 	.short	0x0002
        /*0032*/ 	.short	0x0010
        /*0034*/ 	.byte	0x00, 0xf4, 0x21, 0x00


	//----- nvinfo : EIATTR_KPARAM_INFO
	.align		4
.L_15:
        /*0038*/ 	.byte	0x04, 0x17
        /*003a*/ 	.short	(.L_17 - .L_16)
.L_16:
        /*003c*/ 	.word	0x00000000
        /*0040*/ 	.short	0x0001
        /*0042*/ 	.short	0x0008
        /*0044*/ 	.byte	0x00, 0xf4, 0x21, 0x00


	//----- nvinfo : EIATTR_KPARAM_INFO
	.align		4
.L_17:
        /*0048*/ 	.byte	0x04, 0x17
        /*004a*/ 	.short	(.L_19 - .L_18)
.L_18:
        /*004c*/ 	.word	0x00000000
        /*0050*/ 	.short	0x0000
        /*0052*/ 	.short	0x0000
        /*0054*/ 	.byte	0x00, 0xf4, 0x21, 0x00


	//----- nvinfo : EIATTR_SPARSE_MMA_MASK
	.align		4
.L_19:
        /*0058*/ 	.byte	0x03, 0x50
        /*005a*/ 	.short	0x0000


	//----- nvinfo : EIATTR_MAXREG_COUNT
	.align		4
        /*005c*/ 	.byte	0x03, 0x1b
        /*005e*/ 	.short	0x00ff


	//----- nvinfo : EIATTR_EXIT_INSTR_OFFSETS
	.align		4
        /*0060*/ 	.byte	0x04, 0x1c
        /*0062*/ 	.short	(.L_21 - .L_20)


	//   ....[0]....
.L_20:
        /*0064*/ 	.word	0x00000740


	//   ....[1]....
        /*0068*/ 	.word	0x00000760


	//----- nvinfo : EIATTR_REQNTID
	.align		4
.L_21:
        /*006c*/ 	.byte	0x04, 0x10
        /*006e*/ 	.short	(.L_23 - .L_22)
.L_22:
        /*0070*/ 	.word	0x00000080
        /*0074*/ 	.word	0x00000001
        /*0078*/ 	.word	0x00000001


	//----- nvinfo : EIATTR_CBANK_PARAM_SIZE
	.align		4
.L_23:
        /*007c*/ 	.byte	0x03, 0x19
        /*007e*/ 	.short	0x0020


	//----- nvinfo : EIATTR_PARAM_CBANK
	.align		4
        /*0080*/ 	.byte	0x04, 0x0a
        /*0082*/ 	.short	(.L_25 - .L_24)
	.align		4
.L_24:
        /*0084*/ 	.word	index@(.nv.constant0.triton_poi_fused_convolution_max_pool2d_with_indices_relu_15)
        /*0088*/ 	.short	0x0210
        /*008a*/ 	.short	0x0020


	//----- nvinfo : EIATTR_SW_WAR
	.align		4
.L_25:
        /*008c*/ 	.byte	0x04, 0x36
        /*008e*/ 	.short	(.L_27 - .L_26)
.L_26:
        /*0090*/ 	.word	0x00000008
.L_27:


//--------------------- .nv.callgraph             --------------------------
	.section	.nv.callgraph,"",@"SHT_CUDA_CALLGRAPH"
	.align	4
	.sectionentsize	8
	.align		4
        /*0000*/ 	.word	0x00000000
	.align		4
        /*0004*/ 	.word	0xffffffff
	.align		4
        /*0008*/ 	.word	0x00000000
	.align		4
        /*000c*/ 	.word	0xfffffffe
	.align		4
        /*0010*/ 	.word	0x00000000
	.align		4
        /*0014*/ 	.word	0xfffffffd
	.align		4
        /*0018*/ 	.word	0x00000000
	.align		4
        /*001c*/ 	.word	0xfffffffc


//--------------------- .text.triton_poi_fused_convolution_max_pool2d_with_indices_relu_15 --------------------------
	.section	.text.triton_poi_fused_convolution_max_pool2d_with_indices_relu_15,"ax",@progbits
	.sectionflags	@"SHF_BARRIERS=1"
	.align	128
        .global         triton_poi_fused_convolution_max_pool2d_with_indices_relu_15
        .type           triton_poi_fused_convolution_max_pool2d_with_indices_relu_15,@function
        .size           triton_poi_fused_convolution_max_pool2d_with_indices_relu_15,(.L_x_1 - triton_poi_fused_convolution_max_pool2d_with_indices_relu_15)
        .other          triton_poi_fused_convolution_max_pool2d_with_indices_relu_15,@"STO_CUDA_ENTRY STV_DEFAULT"
triton_poi_fused_convolution_max_pool2d_with_indices_relu_15:
.text.triton_poi_fused_convolution_max_pool2d_with_indices_relu_15:
[----:B------:R-:W0:Y:S01]  /*0000*/  LDC R1, c[0x0][0x28] ;  /* 0x00000a00ff017b82 */ /* 0x000e220000000800 */
[----:B------:R-:W1:Y:S07]  /*0010*/  S2R R13, SR_CTAID.Z ;  /* 0x00000000000d7919 */ /* 0x000e6e0000002700 */
[----:B------:R-:W1:Y:S01]  /*0020*/  S2UR UR4, SR_CTAID.Y ;  /* 0x00000000000479c3 */ /* 0x000e620000002600 */
[----:B------:R-:W-:Y:S01]  /*0030*/  ULDC.64 UR6, c[0x0][0x208] ;  /* 0x0000820000067ab9 */ /* 0x000fe20000000a00 */
[----:B------:R-:W2:Y:S01]  /*0040*/  S2R R3, SR_CTAID.X ;  /* 0x0000000000037919 */ /* 0x000ea20000002500 */
[----:B------:R-:W3:Y:S05]  /*0050*/  S2R R12, SR_TID.X ;  /* 0x00000000000c7919 */ /* 0x000eea0000002100 */
[----:B------:R-:W1:Y:S08]  /*0060*/  LDC R0, c[0x0][0x10] ;  /* 0x00000400ff007b82 */ /* 0x000e700000000800 */
[----:B------:R-:W4:Y:S01]  /*0070*/  LDC.64 R18, c[0x0][0x210] ;  /* 0x00008400ff127b82 */ /* 0x000f220000000a00 */
[----:B-1----:R-:W-:-:S02]  /*0080*/  IMAD R13, R13, R0, UR4 ;  /* 0x000000040d0d7e24 */ /* 0x002fc4000f8e0200 */
[----:B--2---:R-:W-:Y:S02]  /*0090*/  IMAD.SHL.U32 R3, R3, 0x10, RZ ;  /* 0x0000001003037824 */ /* 0x004fe400078e00ff */
[----:B------:R-:W-:Y:S01]  /*00a0*/  IMAD.SHL.U32 R13, R13, 0x40, RZ ;  /* 0x000000400d0d7824 */ /* 0x000fe200078e00ff */
[----:B---3--:R-:W-:Y:S02]  /*00b0*/  SHF.R.U32.HI R0, RZ, 0x4, R12 ;  /* 0x00000004ff007819 */ /* 0x008fe4000001160c */
[----:B------:R-:W-:Y:S02]  /*00c0*/  LOP3.LUT R5, R3, 0xf, R12, 0xf8, !PT ;  /* 0x0000000f03057812 */ /* 0x000fe400078ef80c */
[----:B------:R-:W-:Y:S02]  /*00d0*/  SGXT.U32 R0, R0, 0x3 ;  /* 0x000000030000781a */ /* 0x000fe40000000000 */
[----:B------:R-:W-:Y:S02]  /*00e0*/  ISETP.GE.AND P0, PT, R5, 0x9, PT ;  /* 0x000000090500780c */ /* 0x000fe40003f06270 */
[----:B------:R-:W-:-:S02]  /*00f0*/  LOP3.LUT R4, R13, 0x8, R0, 0xfe, !PT ;  /* 0x000000080d047812 */ /* 0x000fc400078efe00 */
[----:B------:R-:W-:Y:S02]  /*0100*/  LOP3.LUT R2, R13, R0, RZ, 0xfc, !PT ;  /* 0x000000000d027212 */ /* 0x000fe400078efcff */
[----:B------:R-:W-:Y:S02]  /*0110*/  ISETP.LT.AND P2, PT, R4, 0x40000, !P0 ;  /* 0x000400000400780c */ /* 0x000fe40004741270 */
[----:B------:R-:W-:Y:S01]  /*0120*/  LOP3.LUT R6, R13, 0x10, R0, 0xfe, !PT ;  /* 0x000000100d067812 */ /* 0x000fe200078efe00 */
[--C-:B------:R-:W-:Y:S01]  /*0130*/  IMAD R7, R2, 0x9, R5.reuse ;  /* 0x0000000902077824 */ /* 0x100fe200078e0205 */
[----:B------:R-:W-:Y:S01]  /*0140*/  LOP3.LUT R8, R13, 0x18, R0, 0xfe, !PT ;  /* 0x000000180d087812 */ /* 0x000fe200078efe00 */
[----:B------:R-:W-:Y:S01]  /*0150*/  IMAD R5, R4, 0x9, R5 ;  /* 0x0000000904057824 */ /* 0x000fe200078e0205 */
[----:B------:R-:W-:Y:S02]  /*0160*/  LOP3.LUT R9, R13, 0x20, R0, 0xfe, !PT ;  /* 0x000000200d097812 */ /* 0x000fe400078efe00 */
[----:B------:R-:W-:Y:S01]  /*0170*/  ISETP.LT.AND P1, PT, R2, 0x40000, !P0 ;  /* 0x000400000200780c */ /* 0x000fe20004721270 */
[----:B------:R-:W-:Y:S01]  /*0180*/  IMAD.MOV.U32 R2, RZ, RZ, RZ ;  /* 0x000000ffff027224 */ /* 0x000fe200078e00ff */
[----:B------:R-:W-:Y:S01]  /*0190*/  ISETP.LT.AND P6, PT, R6, 0x40000, !P0 ;  /* 0x000400000600780c */ /* 0x000fe200047c1270 */
[----:B----4-:R-:W-:Y:S01]  /*01a0*/  IMAD.WIDE R4, R5, 0x4, R18 ;  /* 0x0000000405047825 */ /* 0x010fe200078e0212 */
[----:B------:R-:W-:-:S02]  /*01b0*/  ISETP.LT.AND P5, PT, R8, 0x40000, !P0 ;  /* 0x000400000800780c */ /* 0x000fc400047a1270 */
[----:B------:R-:W-:Y:S02]  /*01c0*/  ISETP.LT.AND P4, PT, R9, 0x40000, !P0 ;  /* 0x000400000900780c */ /* 0x000fe40004781270 */
[----:B------:R-:W-:Y:S01]  /*01d0*/  LOP3.LUT R6, R13, 0x28, R0, 0xfe, !PT ;  /* 0x000000280d067812 */ /* 0x000fe200078efe00 */
[----:B------:R1:W2:Y:S01]  /*01e0*/  @P2 LDG.E.EL R2, desc[UR6][R4.64] ;  /* 0x0000000604022981 */ /* 0x0002a2000c2e1900 */
[----:B------:R-:W-:Y:S02]  /*01f0*/  LOP3.LUT R8, R13, 0x30, R0, 0xfe, !PT ;  /* 0x000000300d087812 */ /* 0x000fe400078efe00 */
[----:B------:R-:W-:Y:S02]  /*0200*/  LOP3.LUT R9, R13, 0x38, R0, 0xfe, !PT ;  /* 0x000000380d097812 */ /* 0x000fe400078efe00 */
[----:B------:R-:W-:Y:S02]  /*0210*/  ISETP.LT.AND P3, PT, R6, 0x40000, !P0 ;  /* 0x000400000600780c */ /* 0x000fe40004761270 */
[----:B------:R-:W-:-:S02]  /*0220*/  ISETP.LT.AND P2, PT, R8, 0x40000, !P0 ;  /* 0x000400000800780c */ /* 0x000fc40004741270 */
[----:B------:R-:W-:Y:S01]  /*0230*/  ISETP.LT.AND P0, PT, R9, 0x40000, !P0 ;  /* 0x000400000900780c */ /* 0x000fe20004701270 */
[C---:B------:R-:W-:Y:S02]  /*0240*/  VIADD R9, R7.reuse, 0x90 ;  /* 0x0000009007097836 */ /* 0x040fe40000000000 */
[C---:B------:R-:W-:Y:S02]  /*0250*/  VIADD R11, R7.reuse, 0xd8 ;  /* 0x000000d8070b7836 */ /* 0x040fe40000000000 */
[C---:B------:R-:W-:Y:S02]  /*0260*/  VIADD R15, R7.reuse, 0x120 ;  /* 0x00000120070f7836 */ /* 0x040fe40000000000 */
[C---:B------:R-:W-:Y:S02]  /*0270*/  VIADD R17, R7.reuse, 0x168 ;  /* 0x0000016807117836 */ /* 0x040fe40000000000 */
[C---:B------:R-:W-:Y:S02]  /*0280*/  VIADD R23, R7.reuse, 0x1b0 ;  /* 0x000001b007177836 */ /* 0x040fe40000000000 */
[----:B------:R-:W-:-:S02]  /*0290*/  VIADD R25, R7, 0x1f8 ;  /* 0x000001f807197836 */ /* 0x000fc40000000000 */
[----:B-1----:R-:W-:-:S04]  /*02a0*/  IMAD.WIDE R4, R7, 0x4, R18 ;  /* 0x0000000407047825 */ /* 0x002fc800078e0212 */
[----:B------:R-:W-:-:S04]  /*02b0*/  IMAD.WIDE R6, R9, 0x4, R18 ;  /* 0x0000000409067825 */ /* 0x000fc800078e0212 */
[----:B------:R-:W-:-:S04]  /*02c0*/  IMAD.WIDE R8, R11, 0x4, R18 ;  /* 0x000000040b087825 */ /* 0x000fc800078e0212 */
[----:B------:R-:W-:Y:S01]  /*02d0*/  IMAD.WIDE R10, R15, 0x4, R18 ;  /* 0x000000040f0a7825 */ /* 0x000fe200078e0212 */
[----:B------:R-:W-:-:S03]  /*02e0*/  CS2R R20, SRZ ;  /* 0x0000000000147805 */ /* 0x000fc6000001ff00 */
[----:B------:R-:W-:-:S03]  /*02f0*/  IMAD.WIDE R14, R17, 0x4, R18 ;  /* 0x00000004110e7825 */ /* 0x000fc600078e0212 */
[----:B------:R-:W3:Y:S01]  /*0300*/  @P6 LDG.E.EL R21, desc[UR6][R6.64] ;  /* 0x0000000606156981 */ /* 0x000ee2000c2e1900 */
[--C-:B------:R-:W-:Y:S01]  /*0310*/  IMAD.WIDE R16, R23, 0x4, R18.reuse ;  /* 0x0000000417107825 */ /* 0x100fe200078e0212 */
[----:B------:R-:W-:Y:S02]  /*0320*/  CS2R R22, SRZ ;  /* 0x0000000000167805 */ /* 0x000fe4000001ff00 */
[----:B------:R1:W4:Y:S01]  /*0330*/  @P5 LDG.E.EL R20, desc[UR6][R8.64] ;  /* 0x0000000608145981 */ /* 0x000322000c2e1900 */
[----:B------:R-:W-:Y:S01]  /*0340*/  IMAD.WIDE R18, R25, 0x4, R18 ;  /* 0x0000000419127825 */ /* 0x000fe200078e0212 */
[----:B------:R-:W-:Y:S02]  /*0350*/  CS2R R24, SRZ ;  /* 0x0000000000187805 */ /* 0x000fe4000001ff00 */
[----:B------:R-:W5:Y:S01]  /*0360*/  @P1 LDG.E.EL R23, desc[UR6][R4.64] ;  /* 0x0000000604171981 */ /* 0x000f62000c2e1900 */
[----:B------:R-:W-:-:S03]  /*0370*/  IMAD.MOV.U32 R26, RZ, RZ, RZ ;  /* 0x000000ffff1a7224 */ /* 0x000fc600078e00ff */
[----:B------:R1:W5:Y:S04]  /*0380*/  @P3 LDG.E.EL R25, desc[UR6][R14.64] ;  /* 0x000000060e193981 */ /* 0x000368000c2e1900 */
[----:B------:R1:W5:Y:S04]  /*0390*/  @P4 LDG.E.EL R26, desc[UR6][R10.64] ;  /* 0x000000060a1a4981 */ /* 0x000368000c2e1900 */
[----:B------:R-:W5:Y:S01]  /*03a0*/  @P2 LDG.E.EL R24, desc[UR6][R16.64] ;  /* 0x0000000610182981 */ /* 0x000f62000c2e1900 */
[----:B------:R-:W1:Y:S03]  /*03b0*/  S2UR UR5, SR_CgaCtaId ;  /* 0x00000000000579c3 */ /* 0x000e660000008800 */
[----:B------:R1:W5:Y:S02]  /*03c0*/  @P0 LDG.E.EL R22, desc[UR6][R18.64] ;  /* 0x0000000612160981 */ /* 0x000364000c2e1900 */
[----:B-1----:R-:W1:Y:S01]  /*03d0*/  S2R R9, SR_TID.X ;  /* 0x0000000000097919 */ /* 0x002e620000002100 */
[----:B------:R-:W-:Y:S01]  /*03e0*/  UMOV UR4, 0x400 ;  /* 0x0000040000047882 */ /* 0x000fe20000000000 */
[----:B------:R-:W-:Y:S01]  /*03f0*/  IMAD.SHL.U32 R12, R12, 0x4, RZ ;  /* 0x000000040c0c7824 */ /* 0x000fe200078e00ff */
[----:B0-----:R-:W0:Y:S01]  /*0400*/  LDC.64 R14, c[0x0][0x218] ;  /* 0x00008600ff0e7b82 */ /* 0x001e220000000a00 */
[----:B------:R-:W-:Y:S01]  /*0410*/  UPRMT UR4, UR5, 0x654, UR4 ;  /* 0x0000065405047896 */ /* 0x000fe20008000004 */
[C---:B-1----:R-:W-:Y:S01]  /*0420*/  IMAD.SHL.U32 R7, R9.reuse, 0x4, RZ ;  /* 0x0000000409077824 */ /* 0x042fe200078e00ff */
[----:B------:R-:W-:Y:S01]  /*0430*/  SHF.R.U32.HI R8, RZ, 0x4, R9 ;  /* 0x00000004ff087819 */ /* 0x000fe20000011609 */
[----:B------:R-:W-:-:S03]  /*0440*/  IMAD.SHL.U32 R6, R9, 0x40, RZ ;  /* 0x0000004009067824 */ /* 0x000fc600078e00ff */
[----:B------:R-:W-:Y:S02]  /*0450*/  LOP3.LUT R7, R7, 0x1fc, RZ, 0xc0, !PT ;  /* 0x000001fc07077812 */ /* 0x000fe400078ec0ff */
[----:B------:R-:W-:Y:S02]  /*0460*/  SGXT.U32 R11, R8, 0x3 ;  /* 0x00000003080b781a */ /* 0x000fe40000000000 */
[----:B------:R-:W-:Y:S02]  /*0470*/  LOP3.LUT R4, R7, 0x200, RZ, 0xfc, !PT ;  /* 0x0000020007047812 */ /* 0x000fe400078efcff */
[----:B------:R-:W-:Y:S02]  /*0480*/  LOP3.LUT R6, R6, 0x3c0, RZ, 0xc0, !PT ;  /* 0x000003c006067812 */ /* 0x000fe400078ec0ff */
[----:B------:R-:W-:Y:S02]  /*0490*/  SHF.R.U32.HI R8, RZ, 0x2, R4 ;  /* 0x00000002ff087819 */ /* 0x000fe40000011604 */
[----:B------:R-:W-:-:S02]  /*04a0*/  LOP3.LUT R4, R6, R11, RZ, 0xfc, !PT ;  /* 0x0000000b06047212 */ /* 0x000fc400078efcff */
[----:B------:R-:W-:-:S05]  /*04b0*/  LEA.HI R5, R6, UR4, RZ, 0x1e ;  /* 0x0000000406057c11 */ /* 0x000fca000f8ff0ff */
[----:B------:R-:W-:Y:S01]  /*04c0*/  IMAD R19, R4, 0x4, R5 ;  /* 0x0000000404137824 */ /* 0x000fe200078e0205 */
[----:B------:R-:W-:Y:S02]  /*04d0*/  LOP3.LUT R6, R9, 0x70, RZ, 0xc0, !PT ;  /* 0x0000007009067812 */ /* 0x000fe400078ec0ff */
[----:B------:R-:W-:-:S03]  /*04e0*/  LOP3.LUT R8, R8, 0xf0, RZ, 0xc0, !PT ;  /* 0x000000f008087812 */ /* 0x000fc600078ec0ff */
[----:B------:R-:W-:Y:S02]  /*04f0*/  VIADD R6, R6, UR4 ;  /* 0x0000000406067c36 */ /* 0x000fe40008000000 */
[----:B------:R-:W-:Y:S02]  /*0500*/  VIADD R4, R8, UR4 ;  /* 0x0000000408047c36 */ /* 0x000fe40008000000 */
[C---:B------:R-:W-:Y:S02]  /*0510*/  IMAD R8, R7.reuse, 0x4, R6 ;  /* 0x0000000407087824 */ /* 0x040fe400078e0206 */
[----:B------:R-:W-:Y:S01]  /*0520*/  IMAD R4, R7, 0x4, R4 ;  /* 0x0000000407047824 */ /* 0x000fe200078e0204 */
[----:B--2---:R1:W-:Y:S02]  /*0530*/  STS [R19+0x20], R2 ;  /* 0x0000200213007388 */ /* 0x0043e40000000800 */
[----:B-1----:R-:W-:Y:S02]  /*0540*/  LOP3.LUT R2, R13, 0x3c, R12, 0xf8, !PT ;  /* 0x0000003c0d027812 */ /* 0x002fe400078ef80c */
[----:B---3--:R-:W-:Y:S04]  /*0550*/  STS [R19+0x40], R21 ;  /* 0x0000401513007388 */ /* 0x008fe80000000800 */
[----:B----4-:R-:W-:Y:S04]  /*0560*/  STS [R19+0x60], R20 ;  /* 0x0000601413007388 */ /* 0x010fe80000000800 */
[----:B-----5:R-:W-:Y:S04]  /*0570*/  STS [R19], R23 ;  /* 0x0000001713007388 */ /* 0x020fe80000000800 */
[----:B------:R-:W-:Y:S04]  /*0580*/  STS [R19+0xa0], R25 ;  /* 0x0000a01913007388 */ /* 0x000fe80000000800 */
[----:B------:R-:W-:Y:S04]  /*0590*/  STS [R19+0x80], R26 ;  /* 0x0000801a13007388 */ /* 0x000fe80000000800 */
[----:B------:R-:W-:Y:S04]  /*05a0*/  STS [R19+0xc0], R24 ;  /* 0x0000c01813007388 */ /* 0x000fe80000000800 */
[----:B------:R1:W-:Y:S01]  /*05b0*/  STS [R19+0xe0], R22 ;  /* 0x0000e01613007388 */ /* 0x0003e20000000800 */
[----:B------:R-:W-:Y:S01]  /*05c0*/  BAR.SYNC.DEFER_BLOCKING 0x0 ;  /* 0x0000000000007b1d */ /* 0x000fe20000010000 */
[----:B------:R-:W-:-:S04]  /*05d0*/  SHF.R.S32.HI R13, RZ, 0x1f, R2 ;  /* 0x0000001fff0d7819 */ /* 0x000fc80000011402 */
[----:B------:R-:W-:-:S03]  /*05e0*/  LEA.HI R16, R13, R2, RZ, 0x9 ;  /* 0x000000020d107211 */ /* 0x000fc600078f48ff */
[----:B------:R-:W2:Y:S01]  /*05f0*/  LDC.64 R12, c[0x0][0x220] ;  /* 0x00008800ff0c7b82 */ /* 0x000ea20000000a00 */
[----:B------:R-:W3:Y:S04]  /*0600*/  LDS.128 R8, [R8] ;  /* 0x0000000008087984 */ /* 0x000ee80000000c00 */
[----:B------:R-:W4:Y:S01]  /*0610*/  LDS.128 R4, [R4+0x800] ;  /* 0x0008000004047984 */ /* 0x000f220000000c00 */
[----:B------:R-:W-:Y:S02]  /*0620*/  LOP3.LUT R17, R16, 0xfffffe00, RZ, 0xc0, !PT ;  /* 0xfffffe0010117812 */ /* 0x000fe400078ec0ff */
[----:B------:R-:W-:Y:S02]  /*0630*/  SHF.R.S32.HI R16, RZ, 0x9, R16 ;  /* 0x00000009ff107819 */ /* 0x000fe40000011410 */
[C---:B------:R-:W-:Y:S01]  /*0640*/  ISETP.GE.AND P0, PT, R2.reuse, 0x40000, PT ;  /* 0x000400000200780c */ /* 0x040fe20003f06270 */
[----:B------:R-:W-:Y:S01]  /*0650*/  IMAD.IADD R17, R2, 0x1, -R17 ;  /* 0x0000000102117824 */ /* 0x000fe200078e0a11 */
[----:B------:R-:W-:-:S02]  /*0660*/  LOP3.LUT R2, R3, R0, RZ, 0xfc, !PT ;  /* 0x0000000003027212 */ /* 0x000fc400078efcff */
[----:B------:R-:W-:Y:S01]  /*0670*/  LOP3.LUT R0, R3, 0x8, R0, 0xfe, !PT ;  /* 0x0000000803007812 */ /* 0x000fe200078efe00 */
[----:B------:R-:W-:Y:S01]  /*0680*/  IMAD R17, R16, 0x1200, R17 ;  /* 0x0000120010117824 */ /* 0x000fe200078e0211 */
[----:B------:R-:W-:Y:S02]  /*0690*/  ISETP.LT.AND P1, PT, R2, 0x9, !P0 ;  /* 0x000000090200780c */ /* 0x000fe40004721270 */
[----:B------:R-:W-:Y:S01]  /*06a0*/  ISETP.LT.AND P0, PT, R0, 0x9, !P0 ;  /* 0x000000090000780c */ /* 0x000fe20004701270 */
[--C-:B-1----:R-:W-:Y:S02]  /*06b0*/  IMAD R19, R2, 0x200, R17.reuse ;  /* 0x0000020002137824 */ /* 0x102fe400078e0211 */
[----:B------:R-:W-:Y:S02]  /*06c0*/  IMAD R21, R0, 0x200, R17 ;  /* 0x0000020000157824 */ /* 0x000fe400078e0211 */
[----:B0-----:R-:W-:-:S04]  /*06d0*/  IMAD.WIDE R2, R19, 0x4, R14 ;  /* 0x0000000413027825 */ /* 0x001fc800078e020e */
[----:B------:R-:W-:-:S04]  /*06e0*/  IMAD.WIDE R14, R21, 0x4, R14 ;  /* 0x00000004150e7825 */ /* 0x000fc800078e020e */
[----:B--2---:R-:W-:-:S04]  /*06f0*/  IMAD.WIDE R16, R19, 0x4, R12 ;  /* 0x0000000413107825 */ /* 0x004fc800078e020c */
[----:B------:R-:W-:Y:S01]  /*0700*/  IMAD.WIDE R12, R21, 0x4, R12 ;  /* 0x00000004150c7825 */ /* 0x000fe200078e020c */
[----:B---3--:R0:W-:Y:S04]  /*0710*/  @P1 STG.E.128 desc[UR6][R2.64], R8 ;  /* 0x0000000802001986 */ /* 0x0081e8000c101d06 */
[----:B----4-:R0:W-:Y:S04]  /*0720*/  @P0 STG.E.128 desc[UR6][R14.64], R4 ;  /* 0x000000040e000986 */ /* 0x0101e8000c101d06 */
[----:B------:R0:W-:Y:S02]  /*0730*/  @P1 STG.E.128 desc[UR6][R16.64], R8 ;  /* 0x0000000810001986 */ /* 0x0001e4000c101d06 */
[----:B0-----:R-:W-:Y:S05]  /*0740*/  @!P0 EXIT ;  /* 0x000000000000894d */ /* 0x001fea0003800000 */
[----:B------:R-:W-:Y:S01]  /*0750*/  STG.E.128 desc[UR6][R12.64], R4 ;  /* 0x000000040c007986 */ /* 0x000fe2000c101d06 */
[----:B------:R-:W-:Y:S05]  /*0760*/  EXIT ;  /* 0x000000000000794d */ /* 0x000fea0003800000 */
.L_x_0:
[----:B------:R-:W-:-:S00]  /*0770*/  BRA `(.L_x_0) ;  /* 0xfffffffc00fc7947 */ /* 0x000fc0000383ffff */
[----:B------:R-:W-:-:S00]  /*0780*/  NOP ;  /* 0x0000000000007918 */ /* 0x000fc00000000000 */
[----:B------:R-:W-:-:S00]  /*0790*/  NOP ;  /* 0x0000000000007918 */ /* 0x000fc00000000000 */
[----:B------:R-:W-:-:S00]  /*07a0*/  NOP ;  /* 0x0000000000007918 */ /* 0x000fc00000000000 */
[----:B------:R-:W-:-:S00]  /*07b0*/  NOP ;  /* 0x0000000000007918 */ /* 0x000fc00000000000 */
[----:B------:R-:W-:-:S00]  /*07c0*/  NOP ;  /* 0x0000000000007918 */ /* 0x000fc00000000000 */
[----:B------:R-:W-:-:S00]  /*07d0*/  NOP ;  /* 0x0000000000007918 */ /* 0x000fc00000000000 */
[----:B------:R-:W-:-:S00]  /*07e0*/  NOP ;  /* 0x0000000000007918 */ /* 0x000fc00000000000 */
[----:B------:R-:W-:-:S00]  /*07f0*/  NOP ;  /* 0x0000000000007918 */ /* 0x000fc00000000000 */
.L_x_1:


//--------------------- .nv.shared.triton_poi_fused_convolution_max_pool2d_with_indices_relu_15 --------------------------
	.section	.nv.shared.triton_poi_fused_convolution_max_pool2d_with_indices_relu_15,"aw",@nobits
	.sectionflags	@""
	.align	16
	.zero		1024


//--------------------- .nv.constant0.triton_poi_fused_convolution_max_pool2d_with_indices_relu_15 --------------------------
	.section	.nv.constant0.triton_poi_fused_convolution_max_pool2d_with_indices_relu_15,"a",@progbits
	.sectionflags	@""
	.align	4
.nv.constant0.triton_poi_fused_convolution_max_pool2d_with_indices_relu_15:
	.zero		560
